//
// Generated by NVIDIA NVVM Compiler
//
// Compiler Build ID: CL-36424714
// Cuda compilation tools, release 13.0, V13.0.88
// Based on NVVM 20.0.0
//

.version 9.0
.target sm_100
.address_size 64

	// .globl	_Z20gaussian_blur_kernelPiS_Pfii

.visible .entry _Z20gaussian_blur_kernelPiS_Pfii(
	.param .u64 .ptr .align 1 _Z20gaussian_blur_kernelPiS_Pfii_param_0,
	.param .u64 .ptr .align 1 _Z20gaussian_blur_kernelPiS_Pfii_param_1,
	.param .u64 .ptr .align 1 _Z20gaussian_blur_kernelPiS_Pfii_param_2,
	.param .u32 _Z20gaussian_blur_kernelPiS_Pfii_param_3,
	.param .u32 _Z20gaussian_blur_kernelPiS_Pfii_param_4
)
{
	.reg .pred 	%p<43>;
	.reg .b32 	%r<164>;
	.reg .b32 	%f<71>;
	.reg .b64 	%rd<70>;

	ld.param.u64 	%rd4, [_Z20gaussian_blur_kernelPiS_Pfii_param_0];
	ld.param.u64 	%rd5, [_Z20gaussian_blur_kernelPiS_Pfii_param_2];
	ld.param.u32 	%r51, [_Z20gaussian_blur_kernelPiS_Pfii_param_3];
	ld.param.u32 	%r52, [_Z20gaussian_blur_kernelPiS_Pfii_param_4];
	cvta.to.global.u64 	%rd1, %rd5;
	cvta.to.global.u64 	%rd2, %rd4;
	mov.u32 	%r53, %ctaid.y;
	mov.u32 	%r54, %ntid.y;
	mov.u32 	%r55, %tid.y;
	mad.lo.s32 	%r1, %r53, %r54, %r55;
	mov.u32 	%r56, %ctaid.x;
	mov.u32 	%r57, %ntid.x;
	mov.u32 	%r58, %tid.x;
	mad.lo.s32 	%r2, %r56, %r57, %r58;
	max.s32 	%r59, %r1, %r2;
	setp.ge.s32 	%p1, %r59, %r51;
	@%p1 bra 	$L__BB0_16;
	setp.lt.s32 	%p2, %r52, 1;
	mov.f32 	%f69, 0f00000000;
	@%p2 bra 	$L__BB0_15;
	shr.u32 	%r61, %r52, 1;
	sub.s32 	%r3, %r2, %r61;
	add.s32 	%r4, %r51, -1;
	sub.s32 	%r5, %r1, %r61;
	and.b32  	%r6, %r52, 7;
	and.b32  	%r7, %r52, 3;
	and.b32  	%r8, %r52, 2147483640;
	and.b32  	%r9, %r52, 1;
	neg.s32 	%r10, %r8;
	shl.b32 	%r11, %r52, 3;
	shl.b32 	%r12, %r52, 1;
	mul.lo.s32 	%r13, %r52, 3;
	shl.b32 	%r14, %r52, 2;
	add.s32 	%r15, %r5, 3;
	mov.f32 	%f69, 0f00000000;
	mov.b32 	%r150, 0;
$L__BB0_3:
	add.s32 	%r63, %r52, -1;
	setp.lt.u32 	%p3, %r63, 7;
	add.s32 	%r64, %r3, %r150;
	setp.lt.s32 	%p4, %r64, 0;
	setp.lt.s32 	%p5, %r64, %r51;
	selp.b32 	%r65, %r64, %r4, %p5;
	selp.b32 	%r17, 0, %r65, %p4;
	mov.b32 	%r162, 0;
	@%p3 bra 	$L__BB0_6;
	add.s32 	%r159, %r52, %r150;
	add.s32 	%r158, %r12, %r150;
	add.s32 	%r157, %r13, %r150;
	add.s32 	%r156, %r14, %r150;
	mad.lo.s32 	%r155, %r52, 5, %r150;
	mad.lo.s32 	%r154, %r52, 6, %r150;
	mad.lo.s32 	%r153, %r52, 7, %r150;
	mov.u32 	%r151, %r15;
	mov.u32 	%r152, %r150;
	mov.u32 	%r160, %r10;
$L__BB0_5:
	.pragma "nounroll";
	add.s32 	%r66, %r151, -3;
	setp.lt.s32 	%p6, %r66, 0;
	setp.lt.s32 	%p7, %r66, %r51;
	selp.b32 	%r67, %r66, %r4, %p7;
	selp.b32 	%r68, 0, %r67, %p6;
	mad.lo.s32 	%r69, %r68, %r51, %r17;
	mul.wide.s32 	%rd6, %r69, 4;
	add.s64 	%rd7, %rd2, %rd6;
	ld.global.u32 	%r70, [%rd7];
	cvt.rn.f32.s32 	%f18, %r70;
	mul.wide.u32 	%rd8, %r152, 4;
	add.s64 	%rd9, %rd1, %rd8;
	ld.global.f32 	%f19, [%rd9];
	fma.rn.f32 	%f20, %f19, %f18, %f69;
	add.s32 	%r71, %r151, -2;
	setp.lt.s32 	%p8, %r71, 0;
	setp.lt.s32 	%p9, %r71, %r51;
	selp.b32 	%r72, %r71, %r4, %p9;
	selp.b32 	%r73, 0, %r72, %p8;
	mad.lo.s32 	%r74, %r73, %r51, %r17;
	mul.wide.s32 	%rd10, %r74, 4;
	add.s64 	%rd11, %rd2, %rd10;
	ld.global.u32 	%r75, [%rd11];
	cvt.rn.f32.s32 	%f21, %r75;
	mul.wide.u32 	%rd12, %r159, 4;
	add.s64 	%rd13, %rd1, %rd12;
	ld.global.f32 	%f22, [%rd13];
	fma.rn.f32 	%f23, %f22, %f21, %f20;
	add.s32 	%r76, %r151, -1;
	setp.lt.s32 	%p10, %r76, 0;
	setp.lt.s32 	%p11, %r76, %r51;
	selp.b32 	%r77, %r76, %r4, %p11;
	selp.b32 	%r78, 0, %r77, %p10;
	mad.lo.s32 	%r79, %r78, %r51, %r17;
	mul.wide.s32 	%rd14, %r79, 4;
	add.s64 	%rd15, %rd2, %rd14;
	ld.global.u32 	%r80, [%rd15];
	cvt.rn.f32.s32 	%f24, %r80;
	mul.wide.u32 	%rd16, %r158, 4;
	add.s64 	%rd17, %rd1, %rd16;
	ld.global.f32 	%f25, [%rd17];
	fma.rn.f32 	%f26, %f25, %f24, %f23;
	add.s32 	%r81, %r151, 4;
	setp.lt.s32 	%p12, %r151, 0;
	setp.lt.s32 	%p13, %r151, %r51;
	selp.b32 	%r82, %r151, %r4, %p13;
	selp.b32 	%r83, 0, %r82, %p12;
	mad.lo.s32 	%r84, %r83, %r51, %r17;
	mul.wide.s32 	%rd18, %r84, 4;
	add.s64 	%rd19, %rd2, %rd18;
	ld.global.u32 	%r85, [%rd19];
	cvt.rn.f32.s32 	%f27, %r85;
	mul.wide.u32 	%rd20, %r157, 4;
	add.s64 	%rd21, %rd1, %rd20;
	ld.global.f32 	%f28, [%rd21];
	fma.rn.f32 	%f29, %f28, %f27, %f26;
	add.s32 	%r86, %r151, 1;
	setp.lt.s32 	%p14, %r86, 0;
	setp.lt.s32 	%p15, %r86, %r51;
	selp.b32 	%r87, %r86, %r4, %p15;
	selp.b32 	%r88, 0, %r87, %p14;
	mad.lo.s32 	%r89, %r88, %r51, %r17;
	mul.wide.s32 	%rd22, %r89, 4;
	add.s64 	%rd23, %rd2, %rd22;
	ld.global.u32 	%r90, [%rd23];
	cvt.rn.f32.s32 	%f30, %r90;
	mul.wide.u32 	%rd24, %r156, 4;
	add.s64 	%rd25, %rd1, %rd24;
	ld.global.f32 	%f31, [%rd25];
	fma.rn.f32 	%f32, %f31, %f30, %f29;
	add.s32 	%r91, %r151, 2;
	setp.lt.s32 	%p16, %r91, 0;
	setp.lt.s32 	%p17, %r91, %r51;
	selp.b32 	%r92, %r91, %r4, %p17;
	selp.b32 	%r93, 0, %r92, %p16;
	mad.lo.s32 	%r94, %r93, %r51, %r17;
	mul.wide.s32 	%rd26, %r94, 4;
	add.s64 	%rd27, %rd2, %rd26;
	ld.global.u32 	%r95, [%rd27];
	cvt.rn.f32.s32 	%f33, %r95;
	mul.wide.u32 	%rd28, %r155, 4;
	add.s64 	%rd29, %rd1, %rd28;
	ld.global.f32 	%f34, [%rd29];
	fma.rn.f32 	%f35, %f34, %f33, %f32;
	add.s32 	%r96, %r151, 3;
	setp.lt.s32 	%p18, %r96, 0;
	setp.lt.s32 	%p19, %r96, %r51;
	selp.b32 	%r97, %r96, %r4, %p19;
	selp.b32 	%r98, 0, %r97, %p18;
	mad.lo.s32 	%r99, %r98, %r51, %r17;
	mul.wide.s32 	%rd30, %r99, 4;
	add.s64 	%rd31, %rd2, %rd30;
	ld.global.u32 	%r100, [%rd31];
	cvt.rn.f32.s32 	%f36, %r100;
	mul.wide.u32 	%rd32, %r154, 4;
	add.s64 	%rd33, %rd1, %rd32;
	ld.global.f32 	%f37, [%rd33];
	fma.rn.f32 	%f38, %f37, %f36, %f35;
	setp.lt.s32 	%p20, %r81, 0;
	setp.lt.s32 	%p21, %r81, %r51;
	selp.b32 	%r101, %r81, %r4, %p21;
	selp.b32 	%r102, 0, %r101, %p20;
	mad.lo.s32 	%r103, %r102, %r51, %r17;
	mul.wide.s32 	%rd34, %r103, 4;
	add.s64 	%rd35, %rd2, %rd34;
	ld.global.u32 	%r104, [%rd35];
	cvt.rn.f32.s32 	%f39, %r104;
	mul.wide.u32 	%rd36, %r153, 4;
	add.s64 	%rd37, %rd1, %rd36;
	ld.global.f32 	%f40, [%rd37];
	fma.rn.f32 	%f69, %f40, %f39, %f38;
	add.s32 	%r160, %r160, 8;
	add.s32 	%r159, %r159, %r11;
	add.s32 	%r158, %r158, %r11;
	add.s32 	%r157, %r157, %r11;
	add.s32 	%r156, %r156, %r11;
	add.s32 	%r155, %r155, %r11;
	add.s32 	%r154, %r154, %r11;
	add.s32 	%r153, %r153, %r11;
	add.s32 	%r152, %r152, %r11;
	add.s32 	%r151, %r151, 8;
	setp.ne.s32 	%p22, %r160, 0;
	mov.u32 	%r162, %r8;
	@%p22 bra 	$L__BB0_5;
$L__BB0_6:
	setp.eq.s32 	%p23, %r6, 0;
	@%p23 bra 	$L__BB0_14;
	add.s32 	%r105, %r6, -1;
	setp.lt.u32 	%p24, %r105, 3;
	@%p24 bra 	$L__BB0_9;
	add.s32 	%r106, %r5, %r162;
	setp.lt.s32 	%p25, %r106, 0;
	setp.lt.s32 	%p26, %r106, %r51;
	selp.b32 	%r107, %r106, %r4, %p26;
	selp.b32 	%r108, 0, %r107, %p25;
	mad.lo.s32 	%r109, %r108, %r51, %r17;
	mul.wide.s32 	%rd38, %r109, 4;
	add.s64 	%rd39, %rd2, %rd38;
	ld.global.u32 	%r110, [%rd39];
	cvt.rn.f32.s32 	%f42, %r110;
	mad.lo.s32 	%r111, %r162, %r52, %r150;
	mul.wide.u32 	%rd40, %r111, 4;
	add.s64 	%rd41, %rd1, %rd40;
	ld.global.f32 	%f43, [%rd41];
	fma.rn.f32 	%f44, %f43, %f42, %f69;
	add.s32 	%r112, %r106, 1;
	setp.lt.s32 	%p27, %r112, 0;
	setp.lt.s32 	%p28, %r112, %r51;
	selp.b32 	%r113, %r112, %r4, %p28;
	selp.b32 	%r114, 0, %r113, %p27;
	mad.lo.s32 	%r115, %r114, %r51, %r17;
	mul.wide.s32 	%rd42, %r115, 4;
	add.s64 	%rd43, %rd2, %rd42;
	ld.global.u32 	%r116, [%rd43];
	cvt.rn.f32.s32 	%f45, %r116;
	add.s32 	%r117, %r111, %r52;
	mul.wide.u32 	%rd44, %r117, 4;
	add.s64 	%rd45, %rd1, %rd44;
	ld.global.f32 	%f46, [%rd45];
	fma.rn.f32 	%f47, %f46, %f45, %f44;
	add.s32 	%r118, %r106, 2;
	setp.lt.s32 	%p29, %r118, 0;
	setp.lt.s32 	%p30, %r118, %r51;
	selp.b32 	%r119, %r118, %r4, %p30;
	selp.b32 	%r120, 0, %r119, %p29;
	mad.lo.s32 	%r121, %r120, %r51, %r17;
	mul.wide.s32 	%rd46, %r121, 4;
	add.s64 	%rd47, %rd2, %rd46;
	ld.global.u32 	%r122, [%rd47];
	cvt.rn.f32.s32 	%f48, %r122;
	add.s32 	%r123, %r117, %r52;
	mul.wide.u32 	%rd48, %r123, 4;
	add.s64 	%rd49, %rd1, %rd48;
	ld.global.f32 	%f49, [%rd49];
	fma.rn.f32 	%f50, %f49, %f48, %f47;
	add.s32 	%r124, %r106, 3;
	setp.lt.s32 	%p31, %r124, 0;
	setp.lt.s32 	%p32, %r124, %r51;
	selp.b32 	%r125, %r124, %r4, %p32;
	selp.b32 	%r126, 0, %r125, %p31;
	mad.lo.s32 	%r127, %r126, %r51, %r17;
	mul.wide.s32 	%rd50, %r127, 4;
	add.s64 	%rd51, %rd2, %rd50;
	ld.global.u32 	%r128, [%rd51];
	cvt.rn.f32.s32 	%f51, %r128;
	add.s32 	%r129, %r123, %r52;
	mul.wide.u32 	%rd52, %r129, 4;
	add.s64 	%rd53, %rd1, %rd52;
	ld.global.f32 	%f52, [%rd53];
	fma.rn.f32 	%f69, %f52, %f51, %f50;
	add.s32 	%r162, %r162, 4;
$L__BB0_9:
	setp.eq.s32 	%p33, %r7, 0;
	@%p33 bra 	$L__BB0_14;
	setp.eq.s32 	%p34, %r7, 1;
	@%p34 bra 	$L__BB0_12;
	add.s32 	%r130, %r5, %r162;
	setp.lt.s32 	%p35, %r130, 0;
	setp.lt.s32 	%p36, %r130, %r51;
	selp.b32 	%r131, %r130, %r4, %p36;
	selp.b32 	%r132, 0, %r131, %p35;
	mad.lo.s32 	%r133, %r132, %r51, %r17;
	mul.wide.s32 	%rd54, %r133, 4;
	add.s64 	%rd55, %rd2, %rd54;
	ld.global.u32 	%r134, [%rd55];
	cvt.rn.f32.s32 	%f54, %r134;
	mad.lo.s32 	%r135, %r162, %r52, %r150;
	mul.wide.u32 	%rd56, %r135, 4;
	add.s64 	%rd57, %rd1, %rd56;
	ld.global.f32 	%f55, [%rd57];
	fma.rn.f32 	%f56, %f55, %f54, %f69;
	add.s32 	%r136, %r130, 1;
	setp.lt.s32 	%p37, %r136, 0;
	setp.lt.s32 	%p38, %r136, %r51;
	selp.b32 	%r137, %r136, %r4, %p38;
	selp.b32 	%r138, 0, %r137, %p37;
	mad.lo.s32 	%r139, %r138, %r51, %r17;
	mul.wide.s32 	%rd58, %r139, 4;
	add.s64 	%rd59, %rd2, %rd58;
	ld.global.u32 	%r140, [%rd59];
	cvt.rn.f32.s32 	%f57, %r140;
	add.s32 	%r141, %r135, %r52;
	mul.wide.u32 	%rd60, %r141, 4;
	add.s64 	%rd61, %rd1, %rd60;
	ld.global.f32 	%f58, [%rd61];
	fma.rn.f32 	%f69, %f58, %f57, %f56;
	add.s32 	%r162, %r162, 2;
$L__BB0_12:
	setp.eq.s32 	%p39, %r9, 0;
	@%p39 bra 	$L__BB0_14;
	add.s32 	%r142, %r5, %r162;
	setp.lt.s32 	%p40, %r142, 0;
	setp.lt.s32 	%p41, %r142, %r51;
	selp.b32 	%r143, %r142, %r4, %p41;
	selp.b32 	%r144, 0, %r143, %p40;
	mad.lo.s32 	%r145, %r144, %r51, %r17;
	mul.wide.s32 	%rd62, %r145, 4;
	add.s64 	%rd63, %rd2, %rd62;
	ld.global.u32 	%r146, [%rd63];
	cvt.rn.f32.s32 	%f59, %r146;
	mad.lo.s32 	%r147, %r162, %r52, %r150;
	mul.wide.u32 	%rd64, %r147, 4;
	add.s64 	%rd65, %rd1, %rd64;
	ld.global.f32 	%f60, [%rd65];
	fma.rn.f32 	%f69, %f60, %f59, %f69;
$L__BB0_14:
	add.s32 	%r150, %r150, 1;
	setp.ne.s32 	%p42, %r150, %r52;
	@%p42 bra 	$L__BB0_3;
$L__BB0_15:
	ld.param.u64 	%rd69, [_Z20gaussian_blur_kernelPiS_Pfii_param_1];
	cvt.rzi.s32.f32 	%r148, %f69;
	mad.lo.s32 	%r149, %r51, %r1, %r2;
	cvta.to.global.u64 	%rd66, %rd69;
	mul.wide.s32 	%rd67, %r149, 4;
	add.s64 	%rd68, %rd66, %rd67;
	st.global.u32 	[%rd68], %r148;
$L__BB0_16:
	ret;

}


// ===== COMPILED SASS (sm_100) =====

	.target	sm_100

	.elftype	@"ET_EXEC"


//--------------------- .note.nv.tkinfo           --------------------------
	.section	.note.nv.tkinfo,"",@"SHT_NOTE"
	.sectionflags	@"SHF_NOTE_NV_TKINFO"
	.tkinfo
        /*0018*/ 	.word	0x00000002
        /*0030*/ 	.string	""
        /*0030*/ 	.string	"ptxas"
        /*0030*/ 	.string	"Cuda compilation tools, release 13.0, V13.0.88"
        /*0030*/ 	.string	"Build cuda_13.0.r13.0/compiler.36424714_0"
        /*0030*/ 	.string	"-arch sm_100 -m 64 "



//--------------------- .note.nv.cuinfo           --------------------------
	.section	.note.nv.cuinfo,"",@"SHT_NOTE"
	.sectionflags	@"SHF_NOTE_NV_CUINFO"
        /*0018*/ 	.short	0x0002
        /*001a*/ 	.short	0x0064
        /*001c*/ 	.short	0x0082
	.zero		2


//--------------------- .nv.info                  --------------------------
	.section	.nv.info,"",@"SHT_CUDA_INFO"
	.align	4


	//----- nvinfo : EIATTR_REGCOUNT
	.align		4
        /*0000*/ 	.byte	0x04, 0x2f
        /*0002*/ 	.short	(.L_1 - .L_0)
	.align		4
.L_0:
        /*0004*/ 	.word	index@(_Z20gaussian_blur_kernelPiS_Pfii)
        /*0008*/ 	.word	0x00000020


	//----- nvinfo : EIATTR_FRAME_SIZE
	.align		4
.L_1:
        /*000c*/ 	.byte	0x04, 0x11
        /*000e*/ 	.short	(.L_3 - .L_2)
	.align		4
.L_2:
        /*0010*/ 	.word	index@(_Z20gaussian_blur_kernelPiS_Pfii)
        /*0014*/ 	.word	0x00000000


	//----- nvinfo : EIATTR_MIN_STACK_SIZE
	.align		4
.L_3:
        /*0018*/ 	.byte	0x04, 0x12
        /*001a*/ 	.short	(.L_5 - .L_4)
	.align		4
.L_4:
        /*001c*/ 	.word	index@(_Z20gaussian_blur_kernelPiS_Pfii)
        /*0020*/ 	.word	0x00000000
.L_5:


//--------------------- .nv.compat                --------------------------
	.section	.nv.compat,"",@"SHT_CUDA_COMPAT_INFO"
	.align	4
        /*0000*/ 	.byte	0x02, 0x09, 0x00, 0x00, 0x02, 0x02, 0x01, 0x00, 0x02, 0x05, 0x05, 0x00, 0x03, 0x07, 0x01, 0x01
        /*0010*/ 	.byte	0x02, 0x03, 0x00, 0x00, 0x02, 0x06, 0x01, 0x00, 0x04, 0x0b, 0x08, 0x00, 0x09, 0x00, 0x00, 0x00
        /*0020*/ 	.byte	0x00, 0x00, 0x00, 0x00


//--------------------- .nv.info._Z20gaussian_blur_kernelPiS_Pfii --------------------------
	.section	.nv.info._Z20gaussian_blur_kernelPiS_Pfii,"",@"SHT_CUDA_INFO"
	.sectionflags	@""
	.align	4


	//----- nvinfo : EIATTR_CUDA_API_VERSION
	.align		4
        /*0000*/ 	.byte	0x04, 0x37
        /*0002*/ 	.short	(.L_7 - .L_6)
.L_6:
        /*0004*/ 	.word	0x00000082


	//----- nvinfo : EIATTR_KPARAM_INFO
	.align		4
.L_7:
        /*0008*/ 	.byte	0x04, 0x17
        /*000a*/ 	.short	(.L_9 - .L_8)
.L_8:
        /*000c*/ 	.word	0x00000000
        /*0010*/ 	.short	0x0004
        /*0012*/ 	.short	0x001c
        /*0014*/ 	.byte	0x00, 0xf0, 0x11, 0x00


	//----- nvinfo : EIATTR_KPARAM_INFO
	.align		4
.L_9:
        /*0018*/ 	.byte	0x04, 0x17
        /*001a*/ 	.short	(.L_11 - .L_10)
.L_10:
        /*001c*/ 	.word	0x00000000
        /*0020*/ 	.short	0x0003
        /*0022*/ 	.short	0x0018
        /*0024*/ 	.byte	0x00, 0xf0, 0x11, 0x00


	//----- nvinfo : EIATTR_KPARAM_INFO
	.align		4
.L_11:
        /*0028*/ 	.byte	0x04, 0x17
        /*002a*/ 	.short	(.L_13 - .L_12)
.L_12:
        /*002c*/ 	.word	0x00000000
        /*0030*/ 	.short	0x0002
        /*0032*/ 	.short	0x0010
        /*0034*/ 	.byte	0x00, 0xf5, 0x21, 0x00


	//----- nvinfo : EIATTR_KPARAM_INFO
	.align		4
.L_13:
        /*0038*/ 	.byte	0x04, 0x17
        /*003a*/ 	.short	(.L_15 - .L_14)
.L_14:
        /*003c*/ 	.word	0x00000000
        /*0040*/ 	.short	0x0001
        /*0042*/ 	.short	0x0008
        /*0044*/ 	.byte	0x00, 0xf5, 0x21, 0x00


	//----- nvinfo : EIATTR_KPARAM_INFO
	.align		4
.L_15:
        /*0048*/ 	.byte	0x04, 0x17
        /*004a*/ 	.short	(.L_17 - .L_16)
.L_16:
        /*004c*/ 	.word	0x00000000
        /*0050*/ 	.short	0x0000
        /*0052*/ 	.short	0x0000
        /*0054*/ 	.byte	0x00, 0xf5, 0x21, 0x00


	//----- nvinfo : EIATTR_SPARSE_MMA_MASK
	.align		4
.L_17:
        /*0058*/ 	.byte	0x03, 0x50
        /*005a*/ 	.short	0x0000


	//----- nvinfo : EIATTR_MAXREG_COUNT
	.align		4
        /*005c*/ 	.byte	0x03, 0x1b
        /*005e*/ 	.short	0x00ff


	//----- nvinfo : EIATTR_MERCURY_ISA_VERSION
	.align		4
        /*0060*/ 	.byte	0x03, 0x5f
        /*0062*/ 	.short	0x0101


	//----- nvinfo : EIATTR_VRC_CTA_INIT_COUNT
	.align		4
        /*0064*/ 	.byte	0x02, 0x4a
	.zero		1
	.zero		1


	//----- nvinfo : EIATTR_EXIT_INSTR_OFFSETS
	.align		4
        /*0068*/ 	.byte	0x04, 0x1c
        /*006a*/ 	.short	(.L_19 - .L_18)


	//   ....[0]....
.L_18:
        /*006c*/ 	.word	0x000000c0


	//   ....[1]....
        /*0070*/ 	.word	0x00001310


	//----- nvinfo : EIATTR_CBANK_PARAM_SIZE
	.align		4
.L_19:
        /*0074*/ 	.byte	0x03, 0x19
        /*0076*/ 	.short	0x0020


	//----- nvinfo : EIATTR_PARAM_CBANK
	.align		4
        /*0078*/ 	.byte	0x04, 0x0a
        /*007a*/ 	.short	(.L_21 - .L_20)
	.align		4
.L_20:
        /*007c*/ 	.word	index@(.nv.constant0._Z20gaussian_blur_kernelPiS_Pfii)
        /*0080*/ 	.short	0x0380
        /*0082*/ 	.short	0x0020


	//----- nvinfo : EIATTR_SW_WAR
	.align		4
.L_21:
        /*0084*/ 	.byte	0x04, 0x36
        /*0086*/ 	.short	(.L_23 - .L_22)
.L_22:
        /*0088*/ 	.word	0x00000008
.L_23:


//--------------------- .nv.callgraph             --------------------------
	.section	.nv.callgraph,"",@"SHT_CUDA_CALLGRAPH"
	.align	4
	.sectionentsize	8
	.align		4
        /*0000*/ 	.word	0x00000000
	.align		4
        /*0004*/ 	.word	0xffffffff
	.align		4
        /*0008*/ 	.word	0x00000000
	.align		4
        /*000c*/ 	.word	0xfffffffe
	.align		4
        /*0010*/ 	.word	0x00000000
	.align		4
        /*0014*/ 	.word	0xfffffffd
	.align		4
        /*0018*/ 	.word	0x00000000
	.align		4
        /*001c*/ 	.word	0xfffffffc


//--------------------- .text._Z20gaussian_blur_kernelPiS_Pfii --------------------------
	.section	.text._Z20gaussian_blur_kernelPiS_Pfii,"ax",@progbits
	.align	128
        .global         _Z20gaussian_blur_kernelPiS_Pfii
        .type           _Z20gaussian_blur_kernelPiS_Pfii,@function
        .size           _Z20gaussian_blur_kernelPiS_Pfii,(.L_x_8 - _Z20gaussian_blur_kernelPiS_Pfii)
        .other          _Z20gaussian_blur_kernelPiS_Pfii,@"STO_CUDA_ENTRY STV_DEFAULT"
_Z20gaussian_blur_kernelPiS_Pfii:
.text._Z20gaussian_blur_kernelPiS_Pfii:
[----:B------:R-:W-:Y:S01]  /*0000*/  LDC R1, c[0x0][0x37c] ;  /* 0x0000df00ff017b82 */ /* 0x000fe20000000800 */
[----:B------:R-:W0:Y:S07]  /*0010*/  S2R R3, SR_TID.Y ;  /* 0x0000000000037919 */ /* 0x000e2e0000002200 */
[----:B------:R-:W0:Y:S01]  /*0020*/  S2UR UR4, SR_CTAID.Y ;  /* 0x00000000000479c3 */ /* 0x000e220000002600 */
[----:B------:R-:W1:Y:S01]  /*0030*/  LDCU UR6, c[0x0][0x398] ;  /* 0x00007300ff0677ac */ /* 0x000e620008000800 */
[----:B------:R-:W2:Y:S06]  /*0040*/  S2R R5, SR_TID.X ;  /* 0x0000000000057919 */ /* 0x000eac0000002100 */
[----:B------:R-:W0:Y:S08]  /*0050*/  LDC R0, c[0x0][0x364] ;  /* 0x0000d900ff007b82 */ /* 0x000e300000000800 */
[----:B------:R-:W2:Y:S08]  /*0060*/  S2UR UR5, SR_CTAID.X ;  /* 0x00000000000579c3 */ /* 0x000eb00000002500 */
[----:B------:R-:W2:Y:S01]  /*0070*/  LDC R2, c[0x0][0x360] ;  /* 0x0000d800ff027b82 */ /* 0x000ea20000000800 */
[----:B0-----:R-:W-:-:S02]  /*0080*/  IMAD R0, R0, UR4, R3 ;  /* 0x0000000400007c24 */ /* 0x001fc4000f8e0203 */
[----:B--2---:R-:W-:-:S05]  /*0090*/  IMAD R3, R2, UR5, R5 ;  /* 0x0000000502037c24 */ /* 0x004fca000f8e0205 */
[----:B------:R-:W-:-:S04]  /*00a0*/  VIMNMX R2, PT, PT, R0, R3, !PT ;  /* 0x0000000300027248 */ /* 0x000fc80007fe0100 */
[----:B-1----:R-:W-:-:S13]  /*00b0*/  ISETP.GE.AND P0, PT, R2, UR6, PT ;  /* 0x0000000602007c0c */ /* 0x002fda000bf06270 */
[----:B------:R-:W-:Y:S05]  /*00c0*/  @P0 EXIT ;  /* 0x000000000000094d */ /* 0x000fea0003800000 */
[----:B------:R-:W0:Y:S01]  /*00d0*/  LDCU UR11, c[0x0][0x39c] ;  /* 0x00007380ff0b77ac */ /* 0x000e220008000800 */
[----:B------:R-:W-:Y:S01]  /*00e0*/  IMAD.MOV.U32 R27, RZ, RZ, RZ ;  /* 0x000000ffff1b7224 */ /* 0x000fe200078e00ff */
[----:B------:R-:W1:Y:S01]  /*00f0*/  LDCU.64 UR14, c[0x0][0x358] ;  /* 0x00006b00ff0e77ac */ /* 0x000e620008000a00 */
[----:B0-----:R-:W-:-:S09]  /*0100*/  UISETP.GE.AND UP0, UPT, UR11, 0x1, UPT ;  /* 0x000000010b00788c */ /* 0x001fd2000bf06270 */
[----:B-1----:R-:W-:Y:S05]  /*0110*/  BRA.U !UP0, `(.L_x_0) ;  /* 0x0000001108687547 */ /* 0x002fea000b800000 */
[----:B------:R-:W-:Y:S01]  /*0120*/  USHF.R.U32.HI UR4, URZ, 0x1, UR11 ;  /* 0x00000001ff047899 */ /* 0x000fe2000801160b */
[----:B------:R-:W-:Y:S01]  /*0130*/  IMAD.MOV.U32 R27, RZ, RZ, RZ ;  /* 0x000000ffff1b7224 */ /* 0x000fe200078e00ff */
[----:B------:R-:W-:Y:S02]  /*0140*/  ULOP3.LUT UR13, UR11, 0x7, URZ, 0xc0, !UPT ;  /* 0x000000070b0d7892 */ /* 0x000fe4000f8ec0ff */
[----:B------:R-:W-:Y:S02]  /*0150*/  ULOP3.LUT UR16, UR11, 0x3, URZ, 0xc0, !UPT ;  /* 0x000000030b107892 */ /* 0x000fe4000f8ec0ff */
[----:B------:R-:W-:Y:S01]  /*0160*/  VIADD R4, R3, -UR4 ;  /* 0x8000000403047c36 */ /* 0x000fe20008000000 */
[----:B------:R-:W-:Y:S01]  /*0170*/  UIADD3 UR10, UPT, UPT, UR6, -0x1, URZ ;  /* 0xffffffff060a7890 */ /* 0x000fe2000fffe0ff */
[----:B------:R-:W-:Y:S01]  /*0180*/  VIADD R5, R0, -UR4 ;  /* 0x8000000400057c36 */ /* 0x000fe20008000000 */
[----:B------:R-:W-:Y:S01]  /*0190*/  ULOP3.LUT UR11, UR11, 0x7ffffff8, URZ, 0xc0, !UPT ;  /* 0x7ffffff80b0b7892 */ /* 0x000fe2000f8ec0ff */
[----:B------:R-:W-:-:S11]  /*01a0*/  UMOV UR4, URZ ;  /* 0x000000ff00047c82 */ /* 0x000fd60008000000 */
.L_x_6:
[----:B------:R-:W0:Y:S01]  /*01b0*/  LDCU.64 UR6, c[0x0][0x398] ;  /* 0x00007300ff0677ac */ /* 0x000e220008000a00 */
[----:B------:R-:W-:-:S04]  /*01c0*/  IADD3 R2, PT, PT, R4, UR4, RZ ;  /* 0x0000000404027c10 */ /* 0x000fc8000fffe0ff */
[C---:B------:R-:W-:Y:S01]  /*01d0*/  ISETP.GE.AND P0, PT, R2.reuse, RZ, PT ;  /* 0x000000ff0200720c */ /* 0x040fe20003f06270 */
[----:B0-----:R-:W-:Y:S01]  /*01e0*/  UIADD3 UR5, UPT, UPT, UR7, -0x1, URZ ;  /* 0xffffffff07057890 */ /* 0x001fe2000fffe0ff */
[----:B------:R-:W-:-:S03]  /*01f0*/  ISETP.GE.AND P1, PT, R2, UR6, PT ;  /* 0x0000000602007c0c */ /* 0x000fc6000bf26270 */
[----:B------:R-:W-:Y:S01]  /*0200*/  UISETP.GE.U32.AND UP0, UPT, UR5, 0x7, UPT ;  /* 0x000000070500788c */ /* 0x000fe2000bf06070 */
[----:B------:R-:W-:Y:S02]  /*0210*/  SEL R6, R2, UR10, !P1 ;  /* 0x0000000a02067c07 */ /* 0x000fe4000c800000 */
[----:B------:R-:W-:Y:S02]  /*0220*/  UMOV UR5, URZ ;  /* 0x000000ff00057c82 */ /* 0x000fe40008000000 */
[----:B------:R-:W-:-:S04]  /*0230*/  SEL R6, R6, RZ, P0 ;  /* 0x000000ff06067207 */ /* 0x000fc80000000000 */
[----:B------:R-:W-:Y:S05]  /*0240*/  BRA.U !UP0, `(.L_x_1) ;  /* 0x0000000908207547 */ /* 0x000fea000b800000 */
[----:B------:R-:W0:Y:S01]  /*0250*/  LDC.64 R12, c[0x0][0x380] ;  /* 0x0000e000ff0c7b82 */ /* 0x000e220000000a00 */
[----:B------:R-:W-:Y:S01]  /*0260*/  VIADD R2, R5, 0x3 ;  /* 0x0000000305027836 */ /* 0x000fe20000000000 */
[----:B------:R-:W-:Y:S02]  /*0270*/  UIADD3 UR21, UPT, UPT, -UR11, URZ, URZ ;  /* 0x000000ff0b157290 */ /* 0x000fe4000fffe1ff */
[----:B------:R-:W-:Y:S02]  /*0280*/  UIADD3 UR8, UPT, UPT, UR4, UR7, URZ ;  /* 0x0000000704087290 */ /* 0x000fe4000fffe0ff */
[----:B------:R-:W-:Y:S01]  /*0290*/  ULEA UR9, UR7, UR4, 0x1 ;  /* 0x0000000407097291 */ /* 0x000fe2000f8e08ff */
[----:B------:R-:W1:Y:S01]  /*02a0*/  LDCU.64 UR32, c[0x0][0x390] ;  /* 0x00007200ff2077ac */ /* 0x000e620008000a00 */
[----:B------:R-:W-:Y:S02]  /*02b0*/  UIMAD UR12, UR7, 0x3, UR4 ;  /* 0x00000003070c78a4 */ /* 0x000fe4000f8e0204 */
[----:B------:R-:W-:-:S02]  /*02c0*/  ULEA UR17, UR7, UR4, 0x2 ;  /* 0x0000000407117291 */ /* 0x000fc4000f8e10ff */
[----:B------:R-:W-:Y:S02]  /*02d0*/  UIMAD UR18, UR7, 0x5, UR4 ;  /* 0x00000005071278a4 */ /* 0x000fe4000f8e0204 */
[----:B------:R-:W-:Y:S02]  /*02e0*/  UIMAD UR19, UR7, 0x6, UR4 ;  /* 0x00000006071378a4 */ /* 0x000fe4000f8e0204 */
[----:B------:R-:W-:Y:S02]  /*02f0*/  UIMAD UR20, UR7, 0x7, UR4 ;  /* 0x00000007071478a4 */ /* 0x000fe4000f8e0204 */
[----:B------:R-:W-:-:S10]  /*0300*/  UMOV UR5, UR4 ;  /* 0x0000000400057c82 */ /* 0x000fd40008000000 */
.L_x_2:
[C---:B------:R-:W-:Y:S01]  /*0310*/  VIADD R7, R2.reuse, 0xfffffffd ;  /* 0xfffffffd02077836 */ /* 0x040fe20000000000 */
[----:B-1----:R-:W-:Y:S01]  /*0320*/  UIMAD.WIDE.U32 UR24, UR8, 0x4, UR32 ;  /* 0x00000004081878a5 */ /* 0x002fe2000f8e0020 */
[C---:B------:R-:W-:Y:S01]  /*0330*/  VIADD R15, R2.reuse, 0xffffffff ;  /* 0xffffffff020f7836 */ /* 0x040fe20000000000 */
[----:B------:R-:W-:Y:S02]  /*0340*/  UIMAD.WIDE.U32 UR30, UR17, 0x4, UR32 ;  /* 0x00000004111e78a5 */ /* 0x000fe4000f8e0020 */
[----:B------:R-:W-:Y:S01]  /*0350*/  ISETP.GE.AND P5, PT, R7, UR6, PT ;  /* 0x0000000607007c0c */ /* 0x000fe2000bfa6270 */
[----:B------:R-:W-:Y:S01]  /*0360*/  UIMAD.WIDE.U32 UR22, UR5, 0x4, UR32 ;  /* 0x00000004051678a5 */ /* 0x000fe2000f8e0020 */
[----:B------:R-:W-:Y:S01]  /*0370*/  ISETP.GE.AND P4, PT, R15, UR6, PT ;  /* 0x000000060f007c0c */ /* 0x000fe2000bf86270 */
[----:B------:R-:W-:Y:S01]  /*0380*/  VIADD R14, R2, 0xfffffffe ;  /* 0xfffffffe020e7836 */ /* 0x000fe20000000000 */
[C---:B------:R-:W-:Y:S01]  /*0390*/  ISETP.GE.AND P1, PT, R7.reuse, RZ, PT ;  /* 0x000000ff0700720c */ /* 0x040fe20003f26270 */
[----:B------:R-:W-:Y:S01]  /*03a0*/  IMAD.U32 R8, RZ, RZ, UR24 ;  /* 0x00000018ff087e24 */ /* 0x000fe2000f8e00ff */
[----:B------:R-:W-:Y:S01]  /*03b0*/  SEL R7, R7, UR10, !P5 ;  /* 0x0000000a07077c07 */ /* 0x000fe2000e800000 */
[----:B------:R-:W-:Y:S01]  /*03c0*/  UIMAD.WIDE.U32 UR26, UR9, 0x4, UR32 ;  /* 0x00000004091a78a5 */ /* 0x000fe2000f8e0020 */
[C---:B------:R-:W-:Y:S01]  /*03d0*/  ISETP.GE.AND P5, PT, R15.reuse, RZ, PT ;  /* 0x000000ff0f00720c */ /* 0x040fe20003fa6270 */
[----:B------:R-:W-:Y:S01]  /*03e0*/  IMAD.U32 R28, RZ, RZ, UR22 ;  /* 0x00000016ff1c7e24 */ /* 0x000fe2000f8e00ff */
[----:B------:R-:W-:Y:S01]  /*03f0*/  SEL R15, R15, UR10, !P4 ;  /* 0x0000000a0f0f7c07 */ /* 0x000fe2000e000000 */
[----:B------:R-:W-:Y:S01]  /*0400*/  IMAD.U32 R11, RZ, RZ, UR31 ;  /* 0x0000001fff0b7e24 */ /* 0x000fe2000f8e00ff */
[----:B------:R-:W-:Y:S01]  /*0410*/  MOV R9, UR25 ;  /* 0x0000001900097c02 */ /* 0x000fe20008000f00 */
[----:B------:R-:W-:Y:S01]  /*0420*/  IMAD.U32 R29, RZ, RZ, UR23 ;  /* 0x00000017ff1d7e24 */ /* 0x000fe2000f8e00ff */
[----:B------:R-:W-:Y:S01]  /*0430*/  ISETP.GE.AND P2, PT, R14, UR6, PT ;  /* 0x000000060e007c0c */ /* 0x000fe2000bf46270 */
[----:B------:R-:W-:Y:S01]  /*0440*/  IMAD.U32 R24, RZ, RZ, UR26 ;  /* 0x0000001aff187e24 */ /* 0x000fe2000f8e00ff */
[----:B------:R-:W-:Y:S01]  /*0450*/  SEL R15, R15, RZ, P5 ;  /* 0x000000ff0f0f7207 */ /* 0x000fe20002800000 */
[----:B------:R1:W2:Y:S01]  /*0460*/  LDG.E R26, desc[UR14][R8.64] ;  /* 0x0000000e081a7981 */ /* 0x0002a2000c1e1900 */
[----:B------:R-:W-:Y:S01]  /*0470*/  MOV R10, UR30 ;  /* 0x0000001e000a7c02 */ /* 0x000fe20008000f00 */
[----:B------:R-:W-:Y:S01]  /*0480*/  IMAD.U32 R25, RZ, RZ, UR27 ;  /* 0x0000001bff197e24 */ /* 0x000fe2000f8e00ff */
[----:B------:R-:W-:Y:S01]  /*0490*/  ISETP.GE.AND P6, PT, R2, UR6, PT ;  /* 0x0000000602007c0c */ /* 0x000fe2000bfc6270 */
[----:B------:R-:W-:Y:S01]  /*04a0*/  UIMAD.WIDE.U32 UR28, UR12, 0x4, UR32 ;  /* 0x000000040c1c78a5 */ /* 0x000fe2000f8e0020 */
[C---:B------:R-:W-:Y:S01]  /*04b0*/  ISETP.GE.AND P3, PT, R14.reuse, RZ, PT ;  /* 0x000000ff0e00720c */ /* 0x040fe20003f66270 */
[----:B------:R-:W-:Y:S01]  /*04c0*/  IMAD R15, R15, UR6, R6 ;  /* 0x000000060f0f7c24 */ /* 0x000fe2000f8e0206 */
[----:B------:R-:W-:Y:S01]  /*04d0*/  SEL R14, R14, UR10, !P2 ;  /* 0x0000000a0e0e7c07 */ /* 0x000fe2000d000000 */
[----:B------:R3:W4:Y:S01]  /*04e0*/  LDG.E R10, desc[UR14][R10.64] ;  /* 0x0000000e0a0a7981 */ /* 0x000722000c1e1900 */
[----:B------:R-:W-:-:S02]  /*04f0*/  ISETP.GE.AND P0, PT, R2, RZ, PT ;  /* 0x000000ff0200720c */ /* 0x000fc40003f06270 */
[----:B------:R-:W-:Y:S01]  /*0500*/  SEL R7, R7, RZ, P1 ;  /* 0x000000ff07077207 */ /* 0x000fe20000800000 */
[----:B------:R5:W2:Y:S01]  /*0510*/  LDG.E R28, desc[UR14][R28.64] ;  /* 0x0000000e1c1c7981 */ /* 0x000aa2000c1e1900 */
[----:B-1----:R-:W-:Y:S01]  /*0520*/  SEL R8, R2, UR10, !P6 ;  /* 0x0000000a02087c07 */ /* 0x002fe2000f000000 */
[----:B------:R-:W-:Y:S01]  /*0530*/  UIMAD.WIDE.U32 UR22, UR18, 0x4, UR32 ;  /* 0x00000004121678a5 */ /* 0x000fe2000f8e0020 */
[----:B------:R-:W-:Y:S01]  /*0540*/  IMAD.U32 R22, RZ, RZ, UR28 ;  /* 0x0000001cff167e24 */ /* 0x000fe2000f8e00ff */
[----:B------:R-:W4:Y:S01]  /*0550*/  LDG.E R24, desc[UR14][R24.64] ;  /* 0x0000000e18187981 */ /* 0x000f22000c1e1900 */
[----:B------:R-:W-:Y:S01]  /*0560*/  IMAD.U32 R23, RZ, RZ, UR29 ;  /* 0x0000001dff177e24 */ /* 0x000fe2000f8e00ff */
[----:B---3--:R-:W-:Y:S01]  /*0570*/  SEL R11, R14, RZ, P3 ;  /* 0x000000ff0e0b7207 */ /* 0x008fe20001800000 */
[----:B0-----:R-:W-:Y:S01]  /*0580*/  IMAD.WIDE R14, R15, 0x4, R12 ;  /* 0x000000040f0e7825 */ /* 0x001fe200078e020c */
[----:B------:R-:W-:-:S03]  /*0590*/  SEL R17, R8, RZ, P0 ;  /* 0x000000ff08117207 */ /* 0x000fc60000000000 */
[----:B-----5:R-:W-:Y:S02]  /*05a0*/  VIADD R29, R2, 0x1 ;  /* 0x00000001021d7836 */ /* 0x020fe40000000000 */
[--C-:B------:R-:W-:Y:S01]  /*05b0*/  IMAD R7, R7, UR6, R6.reuse ;  /* 0x0000000607077c24 */ /* 0x100fe2000f8e0206 */
[----:B------:R0:W3:Y:S01]  /*05c0*/  LDG.E R25, desc[UR14][R14.64] ;  /* 0x0000000e0e197981 */ /* 0x0000e2000c1e1900 */
[----:B------:R-:W-:Y:S01]  /*05d0*/  IMAD R17, R17, UR6, R6 ;  /* 0x0000000611117c24 */ /* 0x000fe2000f8e0206 */
[----:B------:R-:W-:Y:S01]  /*05e0*/  ISETP.GE.AND P1, PT, R29, UR6, PT ;  /* 0x000000061d007c0c */ /* 0x000fe2000bf26270 */
[----:B------:R-:W-:Y:S01]  /*05f0*/  IMAD.WIDE R18, R7, 0x4, R12 ;  /* 0x0000000407127825 */ /* 0x000fe200078e020c */
[----:B------:R-:W-:Y:S01]  /*0600*/  MOV R8, UR22 ;  /* 0x0000001600087c02 */ /* 0x000fe20008000f00 */
[----:B------:R-:W5:Y:S01]  /*0610*/  LDG.E R22, desc[UR14][R22.64] ;  /* 0x0000000e16167981 */ /* 0x000f62000c1e1900 */
[----:B------:R-:W-:Y:S01]  /*0620*/  ISETP.GE.AND P0, PT, R29, RZ, PT ;  /* 0x000000ff1d00720c */ /* 0x000fe20003f06270 */
[----:B------:R-:W-:-:S02]  /*0630*/  IMAD R11, R11, UR6, R6 ;  /* 0x000000060b0b7c24 */ /* 0x000fc4000f8e0206 */
[C---:B0-----:R-:W-:Y:S01]  /*0640*/  VIADD R14, R2.reuse, 0x2 ;  /* 0x00000002020e7836 */ /* 0x041fe20000000000 */
[----:B------:R-:W-:Y:S01]  /*0650*/  SEL R29, R29, UR10, !P1 ;  /* 0x0000000a1d1d7c07 */ /* 0x000fe2000c800000 */
[----:B------:R-:W-:Y:S01]  /*0660*/  IMAD.U32 R9, RZ, RZ, UR23 ;  /* 0x00000017ff097e24 */ /* 0x000fe2000f8e00ff */
[----:B------:R-:W2:Y:S01]  /*0670*/  LDG.E R7, desc[UR14][R18.64] ;  /* 0x0000000e12077981 */ /* 0x000ea2000c1e1900 */
[----:B------:R-:W-:Y:S01]  /*0680*/  VIADD R15, R2, 0x3 ;  /* 0x00000003020f7836 */ /* 0x000fe20000000000 */
[C---:B------:R-:W-:Y:S01]  /*0690*/  ISETP.GE.AND P1, PT, R14.reuse, UR6, PT ;  /* 0x000000060e007c0c */ /* 0x040fe2000bf26270 */
[--C-:B------:R-:W-:Y:S01]  /*06a0*/  IMAD.WIDE R20, R17, 0x4, R12.reuse ;  /* 0x0000000411147825 */ /* 0x100fe200078e020c */
[----:B------:R0:W5:Y:S01]  /*06b0*/  LDG.E R8, desc[UR14][R8.64] ;  /* 0x0000000e08087981 */ /* 0x000162000c1e1900 */
[----:B------:R-:W-:Y:S02]  /*06c0*/  SEL R29, R29, RZ, P0 ;  /* 0x000000ff1d1d7207 */ /* 0x000fe40000000000 */
[----:B------:R-:W-:Y:S01]  /*06d0*/  IMAD.WIDE R16, R11, 0x4, R12 ;  /* 0x000000040b107825 */ /* 0x000fe200078e020c */
[----:B------:R-:W-:Y:S01]  /*06e0*/  ISETP.GE.AND P2, PT, R15, UR6, PT ;  /* 0x000000060f007c0c */ /* 0x000fe2000bf46270 */
[----:B------:R-:W4:Y:S01]  /*06f0*/  LDG.E R11, desc[UR14][R20.64] ;  /* 0x0000000e140b7981 */ /* 0x000f22000c1e1900 */
[----:B------:R-:W-:-:S02]  /*0700*/  ISETP.GE.AND P0, PT, R14, RZ, PT ;  /* 0x000000ff0e00720c */ /* 0x000fc40003f06270 */
[----:B------:R-:W-:Y:S01]  /*0710*/  SEL R14, R14, UR10, !P1 ;  /* 0x0000000a0e0e7c07 */ /* 0x000fe2000c800000 */
[----:B------:R1:W5:Y:S01]  /*0720*/  LDG.E R23, desc[UR14][R16.64] ;  /* 0x0000000e10177981 */ /* 0x000362000c1e1900 */
[----:B0-----:R-:W-:Y:S02]  /*0730*/  IADD3 R9, PT, PT, R2, 0x4, RZ ;  /* 0x0000000402097810 */ /* 0x001fe40007ffe0ff */
[C---:B------:R-:W-:Y:S02]  /*0740*/  ISETP.GE.AND P1, PT, R15.reuse, RZ, PT ;  /* 0x000000ff0f00720c */ /* 0x040fe40003f26270 */
[----:B-1----:R-:W-:Y:S01]  /*0750*/  SEL R16, R15, UR10, !P2 ;  /* 0x0000000a0f107c07 */ /* 0x002fe2000d000000 */
[----:B------:R-:W-:Y:S01]  /*0760*/  IMAD R15, R29, UR6, R6 ;  /* 0x000000061d0f7c24 */ /* 0x000fe2000f8e0206 */
[----:B------:R-:W-:Y:S02]  /*0770*/  ISETP.GE.AND P2, PT, R9, UR6, PT ;  /* 0x0000000609007c0c */ /* 0x000fe4000bf46270 */
[----:B------:R-:W-:Y:S01]  /*0780*/  SEL R17, R14, RZ, P0 ;  /* 0x000000ff0e117207 */ /* 0x000fe20000000000 */
[----:B------:R-:W-:Y:S01]  /*0790*/  IMAD.WIDE R14, R15, 0x4, R12 ;  /* 0x000000040f0e7825 */ /* 0x000fe200078e020c */
[----:B------:R-:W-:-:S02]  /*07a0*/  SEL R19, R16, RZ, P1 ;  /* 0x000000ff10137207 */ /* 0x000fc40000800000 */
[C---:B------:R-:W-:Y:S02]  /*07b0*/  ISETP.GE.AND P0, PT, R9.reuse, RZ, PT ;  /* 0x000000ff0900720c */ /* 0x040fe40003f06270 */
[----:B------:R-:W-:Y:S01]  /*07c0*/  SEL R16, R9, UR10, !P2 ;  /* 0x0000000a09107c07 */ /* 0x000fe2000d000000 */
[--C-:B------:R-:W-:Y:S01]  /*07d0*/  IMAD R17, R17, UR6, R6.reuse ;  /* 0x0000000611117c24 */ /* 0x100fe2000f8e0206 */
[----:B------:R0:W4:Y:S01]  /*07e0*/  LDG.E R9, desc[UR14][R14.64] ;  /* 0x0000000e0e097981 */ /* 0x000122000c1e1900 */
[----:B------:R-:W-:Y:S01]  /*07f0*/  IMAD R19, R19, UR6, R6 ;  /* 0x0000000613137c24 */ /* 0x000fe2000f8e0206 */
[----:B------:R-:W-:Y:S01]  /*0800*/  SEL R21, R16, RZ, P0 ;  /* 0x000000ff10157207 */ /* 0x000fe20000000000 */
[----:B------:R-:W-:-:S04]  /*0810*/  UIMAD.WIDE.U32 UR22, UR19, 0x4, UR32 ;  /* 0x00000004131678a5 */ /* 0x000fc8000f8e0020 */
[----:B------:R-:W-:Y:S02]  /*0820*/  IMAD R21, R21, UR6, R6 ;  /* 0x0000000615157c24 */ /* 0x000fe4000f8e0206 */
[----:B0-----:R-:W-:Y:S01]  /*0830*/  IMAD.WIDE R14, R17, 0x4, R12 ;  /* 0x00000004110e7825 */ /* 0x001fe200078e020c */
[----:B------:R-:W-:-:S03]  /*0840*/  UIMAD.WIDE.U32 UR24, UR20, 0x4, UR32 ;  /* 0x00000004141878a5 */ /* 0x000fc6000f8e0020 */
[--C-:B------:R-:W-:Y:S01]  /*0850*/  IMAD.WIDE R16, R19, 0x4, R12.reuse ;  /* 0x0000000413107825 */ /* 0x100fe200078e020c */
[----:B------:R0:W4:Y:S03]  /*0860*/  LDG.E R29, desc[UR14][R14.64] ;  /* 0x0000000e0e1d7981 */ /* 0x000126000c1e1900 */
[----:B------:R-:W-:Y:S02]  /*0870*/  IMAD.WIDE R20, R21, 0x4, R12 ;  /* 0x0000000415147825 */ /* 0x000fe400078e020c */
[----:B------:R-:W4:Y:S02]  /*0880*/  LDG.E R16, desc[UR14][R16.64] ;  /* 0x0000000e10107981 */ /* 0x000f24000c1e1900 */
[----:B------:R-:W-:Y:S02]  /*0890*/  IMAD.U32 R18, RZ, RZ, UR22 ;  /* 0x00000016ff127e24 */ /* 0x000fe4000f8e00ff */
[----:B------:R-:W-:Y:S01]  /*08a0*/  IMAD.U32 R19, RZ, RZ, UR23 ;  /* 0x00000017ff137e24 */ /* 0x000fe2000f8e00ff */
[----:B------:R-:W4:Y:S01]  /*08b0*/  LDG.E R20, desc[UR14][R20.64] ;  /* 0x0000000e14147981 */ /* 0x000f22000c1e1900 */
[----:B0-----:R-:W-:Y:S01]  /*08c0*/  IMAD.U32 R14, RZ, RZ, UR24 ;  /* 0x00000018ff0e7e24 */ /* 0x001fe2000f8e00ff */
[----:B------:R-:W-:-:S02]  /*08d0*/  MOV R15, UR25 ;  /* 0x00000019000f7c02 */ /* 0x000fc40008000f00 */
[----:B------:R-:W4:Y:S04]  /*08e0*/  LDG.E R18, desc[UR14][R18.64] ;  /* 0x0000000e12127981 */ /* 0x000f28000c1e1900 */
[----:B------:R-:W4:Y:S01]  /*08f0*/  LDG.E R14, desc[UR14][R14.64] ;  /* 0x0000000e0e0e7981 */ /* 0x000f22000c1e1900 */
[----:B------:R-:W-:-:S04]  /*0900*/  UIADD3 UR21, UPT, UPT, UR21, 0x8, URZ ;  /* 0x0000000815157890 */ /* 0x000fc8000fffe0ff */
[----:B------:R-:W-:Y:S01]  /*0910*/  UISETP.NE.AND UP0, UPT, UR21, URZ, UPT ;  /* 0x000000ff1500728c */ /* 0x000fe2000bf05270 */
[----:B------:R-:W-:Y:S01]  /*0920*/  VIADD R2, R2, 0x8 ;  /* 0x0000000802027836 */ /* 0x000fe20000000000 */
[----:B------:R-:W-:Y:S02]  /*0930*/  ULEA UR8, UR7, UR8, 0x3 ;  /* 0x0000000807087291 */ /* 0x000fe4000f8e18ff */
[----:B------:R-:W-:Y:S02]  /*0940*/  ULEA UR9, UR7, UR9, 0x3 ;  /* 0x0000000907097291 */ /* 0x000fe4000f8e18ff */
[----:B------:R-:W-:Y:S02]  /*0950*/  ULEA UR12, UR7, UR12, 0x3 ;  /* 0x0000000c070c7291 */ /* 0x000fe4000f8e18ff */
[----:B------:R-:W-:Y:S02]  /*0960*/  ULEA UR17, UR7, UR17, 0x3 ;  /* 0x0000001107117291 */ /* 0x000fe4000f8e18ff */
[----:B------:R-:W-:-:S02]  /*0970*/  ULEA UR18, UR7, UR18, 0x3 ;  /* 0x0000001207127291 */ /* 0x000fc4000f8e18ff */
[----:B------:R-:W-:Y:S02]  /*0980*/  ULEA UR19, UR7, UR19, 0x3 ;  /* 0x0000001307137291 */ /* 0x000fe4000f8e18ff */
[----:B------:R-:W-:Y:S02]  /*0990*/  ULEA UR20, UR7, UR20, 0x3 ;  /* 0x0000001407147291 */ /* 0x000fe4000f8e18ff */
[----:B------:R-:W-:Y:S01]  /*09a0*/  ULEA UR5, UR7, UR5, 0x3 ;  /* 0x0000000507057291 */ /* 0x000fe2000f8e18ff */
[----:B---3--:R-:W-:Y:S02]  /*09b0*/  I2FP.F32.S32 R25, R25 ;  /* 0x0000001900197245 */ /* 0x008fe40000201400 */
[----:B--2---:R-:W-:-:S05]  /*09c0*/  I2FP.F32.S32 R7, R7 ;  /* 0x0000000700077245 */ /* 0x004fca0000201400 */
[----:B------:R-:W-:Y:S01]  /*09d0*/  FFMA R7, R7, R28, R27 ;  /* 0x0000001c07077223 */ /* 0x000fe2000000001b */
[----:B-----5:R-:W-:-:S05]  /*09e0*/  I2FP.F32.S32 R28, R23 ;  /* 0x00000017001c7245 */ /* 0x020fca0000201400 */
[----:B------:R-:W-:Y:S01]  /*09f0*/  FFMA R7, R28, R26, R7 ;  /* 0x0000001a1c077223 */ /* 0x000fe20000000007 */
[----:B----4-:R-:W-:-:S03]  /*0a00*/  I2FP.F32.S32 R26, R11 ;  /* 0x0000000b001a7245 */ /* 0x010fc60000201400 */
[----:B------:R-:W-:-:S04]  /*0a10*/  FFMA R7, R25, R24, R7 ;  /* 0x0000001819077223 */ /* 0x000fc80000000007 */
[----:B------:R-:W-:Y:S01]  /*0a20*/  FFMA R7, R26, R22, R7 ;  /* 0x000000161a077223 */ /* 0x000fe20000000007 */
[----:B------:R-:W-:-:S05]  /*0a30*/  I2FP.F32.S32 R24, R9 ;  /* 0x0000000900187245 */ /* 0x000fca0000201400 */
[----:B------:R-:W-:Y:S01]  /*0a40*/  FFMA R7, R24, R10, R7 ;  /* 0x0000000a18077223 */ /* 0x000fe20000000007 */
[----:B------:R-:W-:Y:S02]  /*0a50*/  I2FP.F32.S32 R22, R29 ;  /* 0x0000001d00167245 */ /* 0x000fe40000201400 */
[----:B------:R-:W-:-:S03]  /*0a60*/  I2FP.F32.S32 R16, R16 ;  /* 0x0000001000107245 */ /* 0x000fc60000201400 */
[----:B------:R-:W-:Y:S01]  /*0a70*/  FFMA R7, R22, R8, R7 ;  /* 0x0000000816077223 */ /* 0x000fe20000000007 */
[----:B------:R-:W-:-:S03]  /*0a80*/  I2FP.F32.S32 R20, R20 ;  /* 0x0000001400147245 */ /* 0x000fc60000201400 */
[----:B------:R-:W-:-:S04]  /*0a90*/  FFMA R7, R16, R18, R7 ;  /* 0x0000001210077223 */ /* 0x000fc80000000007 */
[----:B------:R-:W-:Y:S01]  /*0aa0*/  FFMA R27, R20, R14, R7 ;  /* 0x0000000e141b7223 */ /* 0x000fe20000000007 */
[----:B------:R-:W-:Y:S06]  /*0ab0*/  BRA.U UP0, `(.L_x_2) ;  /* 0xfffffff900147547 */ /* 0x000fec000b83ffff */
[----:B------:R-:W-:-:S05]  /*0ac0*/  UMOV UR5, UR11 ;  /* 0x0000000b00057c82 */ /* 0x000fca0008000000 */
.L_x_1:
[----:B------:R-:W-:-:S09]  /*0ad0*/  UISETP.NE.AND UP0, UPT, UR13, URZ, UPT ;  /* 0x000000ff0d00728c */ /* 0x000fd2000bf05270 */
[----:B------:R-:W-:Y:S05]  /*0ae0*/  BRA.U !UP0, `(.L_x_3) ;  /* 0x0000000508e87547 */ /* 0x000fea000b800000 */
[----:B------:R-:W-:Y:S02]  /*0af0*/  UIADD3 UR8, UPT, UPT, UR13, -0x1, URZ ;  /* 0xffffffff0d087890 */ /* 0x000fe4000fffe0ff */
[----:B------:R-:W-:Y:S02]  /*0b00*/  UISETP.NE.AND UP1, UPT, UR16, URZ, UPT ;  /* 0x000000ff1000728c */ /* 0x000fe4000bf25270 */
[----:B------:R-:W-:-:S09]  /*0b10*/  UISETP.GE.U32.AND UP0, UPT, UR8, 0x3, UPT ;  /* 0x000000030800788c */ /* 0x000fd2000bf06070 */
[----:B------:R-:W-:Y:S05]  /*0b20*/  BRA.U !UP0, `(.L_x_4) ;  /* 0x0000000108fc7547 */ /* 0x000fea000b800000 */
[----:B------:R-:W0:Y:S01]  /*0b30*/  LDCU.64 UR8, c[0x0][0x390] ;  /* 0x00007200ff0877ac */ /* 0x000e220008000a00 */
[----:B------:R-:W1:Y:S01]  /*0b40*/  LDC.64 R8, c[0x0][0x380] ;  /* 0x0000e000ff087b82 */ /* 0x000e620000000a00 */
[----:B------:R-:W-:Y:S01]  /*0b50*/  IADD3 R7, PT, PT, R5, UR5, RZ ;  /* 0x0000000505077c10 */ /* 0x000fe2000fffe0ff */
[----:B------:R-:W-:-:S03]  /*0b60*/  UIMAD UR12, UR5, UR7, UR4 ;  /* 0x00000007050c72a4 */ /* 0x000fc6000f8e0204 */
[C---:B------:R-:W-:Y:S01]  /*0b70*/  ISETP.GE.AND P1, PT, R7.reuse, UR6, PT ;  /* 0x0000000607007c0c */ /* 0x040fe2000bf26270 */
[C---:B------:R-:W-:Y:S01]  /*0b80*/  VIADD R12, R7.reuse, 0x1 ;  /* 0x00000001070c7836 */ /* 0x040fe20000000000 */
[C---:B------:R-:W-:Y:S01]  /*0b90*/  ISETP.GE.AND P0, PT, R7.reuse, RZ, PT ;  /* 0x000000ff0700720c */ /* 0x040fe20003f06270 */
[C---:B------:R-:W-:Y:S02]  /*0ba0*/  VIADD R13, R7.reuse, 0x2 ;  /* 0x00000002070d7836 */ /* 0x040fe40000000000 */
[C---:B------:R-:W-:Y:S01]  /*0bb0*/  VIADD R14, R7.reuse, 0x3 ;  /* 0x00000003070e7836 */ /* 0x040fe20000000000 */
[----:B------:R-:W-:Y:S02]  /*0bc0*/  SEL R7, R7, UR10, !P1 ;  /* 0x0000000a07077c07 */ /* 0x000fe4000c800000 */
[C---:B------:R-:W-:Y:S01]  /*0bd0*/  ISETP.GE.AND P2, PT, R12.reuse, UR6, PT ;  /* 0x000000060c007c0c */ /* 0x040fe2000bf46270 */
[----:B0-----:R-:W-:Y:S01]  /*0be0*/  UIMAD.WIDE.U32 UR18, UR12, 0x4, UR8 ;  /* 0x000000040c1278a5 */ /* 0x001fe2000f8e0008 */
[----:B------:R-:W-:-:S02]  /*0bf0*/  ISETP.GE.AND P1, PT, R12, RZ, PT ;  /* 0x000000ff0c00720c */ /* 0x000fc40003f26270 */
[----:B------:R-:W-:-:S03]  /*0c00*/  ISETP.GE.AND P4, PT, R13, UR6, PT ;  /* 0x000000060d007c0c */ /* 0x000fc6000bf86270 */
[----:B------:R-:W-:Y:S02]  /*0c10*/  IMAD.U32 R10, RZ, RZ, UR18 ;  /* 0x00000012ff0a7e24 */ /* 0x000fe4000f8e00ff */
[----:B------:R-:W-:Y:S01]  /*0c20*/  IMAD.U32 R11, RZ, RZ, UR19 ;  /* 0x00000013ff0b7e24 */ /* 0x000fe2000f8e00ff */
[----:B------:R-:W-:Y:S02]  /*0c30*/  SEL R12, R12, UR10, !P2 ;  /* 0x0000000a0c0c7c07 */ /* 0x000fe4000d000000 */
[----:B------:R-:W-:Y:S02]  /*0c40*/  SEL R7, R7, RZ, P0 ;  /* 0x000000ff07077207 */ /* 0x000fe40000000000 */
[----:B------:R0:W2:Y:S01]  /*0c50*/  LDG.E R2, desc[UR14][R10.64] ;  /* 0x0000000e0a027981 */ /* 0x0000a2000c1e1900 */
[----:B------:R-:W-:Y:S01]  /*0c60*/  ISETP.GE.AND P3, PT, R13, RZ, PT ;  /* 0x000000ff0d00720c */ /* 0x000fe20003f66270 */
[----:B------:R-:W-:Y:S01]  /*0c70*/  UIADD3 UR12, UPT, UPT, UR12, UR7, URZ ;  /* 0x000000070c0c7290 */ /* 0x000fe2000fffe0ff */
[C---:B------:R-:W-:Y:S01]  /*0c80*/  ISETP.GE.AND P2, PT, R14.reuse, UR6, PT ;  /* 0x000000060e007c0c */ /* 0x040fe2000bf46270 */
[----:B------:R-:W-:Y:S01]  /*0c90*/  IMAD R7, R7, UR6, R6 ;  /* 0x0000000607077c24 */ /* 0x000fe2000f8e0206 */
[----:B------:R-:W-:Y:S01]  /*0ca0*/  SEL R13, R13, UR10, !P4 ;  /* 0x0000000a0d0d7c07 */ /* 0x000fe2000e000000 */
[----:B------:R-:W-:Y:S01]  /*0cb0*/  UIMAD.WIDE.U32 UR18, UR12, 0x4, UR8 ;  /* 0x000000040c1278a5 */ /* 0x000fe2000f8e0008 */
[----:B------:R-:W-:Y:S01]  /*0cc0*/  ISETP.GE.AND P0, PT, R14, RZ, PT ;  /* 0x000000ff0e00720c */ /* 0x000fe20003f06270 */
[----:B------:R-:W-:Y:S01]  /*0cd0*/  UIADD3 UR12, UPT, UPT, UR12, UR7, URZ ;  /* 0x000000070c0c7290 */ /* 0x000fe2000fffe0ff */
[----:B------:R-:W-:-:S02]  /*0ce0*/  SEL R13, R13, RZ, P3 ;  /* 0x000000ff0d0d7207 */ /* 0x000fc40001800000 */
[----:B0-----:R-:W-:Y:S01]  /*0cf0*/  SEL R11, R12, RZ, P1 ;  /* 0x000000ff0c0b7207 */ /* 0x001fe20000800000 */
[----:B------:R-:W-:Y:S01]  /*0d00*/  UIMAD.WIDE.U32 UR20, UR12, 0x4, UR8 ;  /* 0x000000040c1478a5 */ /* 0x000fe2000f8e0008 */
[----:B------:R-:W-:Y:S01]  /*0d10*/  SEL R10, R14, UR10, !P2 ;  /* 0x0000000a0e0a7c07 */ /* 0x000fe2000d000000 */
[----:B-1----:R-:W-:-:S03]  /*0d20*/  IMAD.WIDE R14, R7, 0x4, R8 ;  /* 0x00000004070e7825 */ /* 0x002fc600078e0208 */
[----:B------:R-:W-:Y:S01]  /*0d30*/  SEL R7, R10, RZ, P0 ;  /* 0x000000ff0a077207 */ /* 0x000fe20000000000 */
[--C-:B------:R-:W-:Y:S02]  /*0d40*/  IMAD R11, R11, UR6, R6.reuse ;  /* 0x000000060b0b7c24 */ /* 0x100fe4000f8e0206 */
[----:B------:R-:W-:Y:S01]  /*0d50*/  IMAD R13, R13, UR6, R6 ;  /* 0x000000060d0d7c24 */ /* 0x000fe2000f8e0206 */
[----:B------:R-:W3:Y:S01]  /*0d60*/  LDG.E R14, desc[UR14][R14.64] ;  /* 0x0000000e0e0e7981 */ /* 0x000ee2000c1e1900 */
[----:B------:R-:W-:Y:S01]  /*0d70*/  IMAD.WIDE R16, R11, 0x4, R8 ;  /* 0x000000040b107825 */ /* 0x000fe200078e0208 */
[----:B------:R-:W-:Y:S01]  /*0d80*/  UIADD3 UR12, UPT, UPT, UR12, UR7, URZ ;  /* 0x000000070c0c7290 */ /* 0x000fe2000fffe0ff */
[----:B------:R-:W-:Y:S02]  /*0d90*/  MOV R10, UR18 ;  /* 0x00000012000a7c02 */ /* 0x000fe40008000f00 */
[----:B------:R-:W-:Y:S02]  /*0da0*/  IMAD R7, R7, UR6, R6 ;  /* 0x0000000607077c24 */ /* 0x000fe4000f8e0206 */
[----:B------:R-:W-:Y:S01]  /*0db0*/  IMAD.WIDE R18, R13, 0x4, R8 ;  /* 0x000000040d127825 */ /* 0x000fe200078e0208 */
[----:B------:R-:W4:Y:S01]  /*0dc0*/  LDG.E R16, desc[UR14][R16.64] ;  /* 0x0000000e10107981 */ /* 0x000f22000c1e1900 */
[----:B------:R-:W-:-:S02]  /*0dd0*/  UIMAD.WIDE.U32 UR8, UR12, 0x4, UR8 ;  /* 0x000000040c0878a5 */ /* 0x000fc4000f8e0008 */
[----:B------:R-:W-:Y:S02]  /*0de0*/  IMAD.U32 R11, RZ, RZ, UR19 ;  /* 0x00000013ff0b7e24 */ /* 0x000fe4000f8e00ff */
[----:B------:R-:W-:Y:S01]  /*0df0*/  IMAD.WIDE R8, R7, 0x4, R8 ;  /* 0x0000000407087825 */ /* 0x000fe200078e0208 */
[----:B------:R-:W5:Y:S03]  /*0e00*/  LDG.E R18, desc[UR14][R18.64] ;  /* 0x0000000e12127981 */ /* 0x000f66000c1e1900 */
[----:B------:R-:W-:Y:S01]  /*0e10*/  IMAD.U32 R12, RZ, RZ, UR20 ;  /* 0x00000014ff0c7e24 */ /* 0x000fe2000f8e00ff */
[----:B------:R-:W5:Y:S01]  /*0e20*/  LDG.E R10, desc[UR14][R10.64] ;  /* 0x0000000e0a0a7981 */ /* 0x000f62000c1e1900 */
[----:B------:R-:W-:Y:S01]  /*0e30*/  IMAD.U32 R13, RZ, RZ, UR21 ;  /* 0x00000015ff0d7e24 */ /* 0x000fe2000f8e00ff */
[----:B------:R-:W-:Y:S01]  /*0e40*/  MOV R20, UR8 ;  /* 0x0000000800147c02 */ /* 0x000fe20008000f00 */
[----:B------:R-:W-:Y:S01]  /*0e50*/  IMAD.U32 R21, RZ, RZ, UR9 ;  /* 0x00000009ff157e24 */ /* 0x000fe2000f8e00ff */
[----:B------:R-:W5:Y:S04]  /*0e60*/  LDG.E R8, desc[UR14][R8.64] ;  /* 0x0000000e08087981 */ /* 0x000f68000c1e1900 */
[----:B------:R-:W5:Y:S04]  /*0e70*/  LDG.E R12, desc[UR14][R12.64] ;  /* 0x0000000e0c0c7981 */ /* 0x000f68000c1e1900 */
[----:B------:R-:W5:Y:S01]  /*0e80*/  LDG.E R20, desc[UR14][R20.64] ;  /* 0x0000000e14147981 */ /* 0x000f62000c1e1900 */
[----:B------:R-:W-:Y:S01]  /*0e90*/  UIADD3 UR5, UPT, UPT, UR5, 0x4, URZ ;  /* 0x0000000405057890 */ /* 0x000fe2000fffe0ff */
[----:B---3--:R-:W-:-:S05]  /*0ea0*/  I2FP.F32.S32 R14, R14 ;  /* 0x0000000e000e7245 */ /* 0x008fca0000201400 */
[----:B--2---:R-:W-:Y:S01]  /*0eb0*/  FFMA R2, R14, R2, R27 ;  /* 0x000000020e027223 */ /* 0x004fe2000000001b */
[----:B----4-:R-:W-:Y:S02]  /*0ec0*/  I2FP.F32.S32 R7, R16 ;  /* 0x0000001000077245 */ /* 0x010fe40000201400 */
[----:B-----5:R-:W-:-:S03]  /*0ed0*/  I2FP.F32.S32 R15, R18 ;  /* 0x00000012000f7245 */ /* 0x020fc60000201400 */
[----:B------:R-:W-:Y:S01]  /*0ee0*/  FFMA R2, R7, R10, R2 ;  /* 0x0000000a07027223 */ /* 0x000fe20000000002 */
[----:B------:R-:W-:-:S03]  /*0ef0*/  I2FP.F32.S32 R27, R8 ;  /* 0x00000008001b7245 */ /* 0x000fc60000201400 */
[----:B------:R-:W-:-:S04]  /*0f00*/  FFMA R2, R15, R12, R2 ;  /* 0x0000000c0f027223 */ /* 0x000fc80000000002 */
[----:B------:R-:W-:-:S07]  /*0f10*/  FFMA R27, R27, R20, R2 ;  /* 0x000000141b1b7223 */ /* 0x000fce0000000002 */
.L_x_4:
[----:B------:R-:W-:Y:S05]  /*0f20*/  BRA.U !UP1, `(.L_x_3) ;  /* 0x0000000109d87547 */ /* 0x000fea000b800000 */
[----:B------:R-:W-:Y:S02]  /*0f30*/  UISETP.NE.AND UP0, UPT, UR16, 0x1, UPT ;  /* 0x000000011000788c */ /* 0x000fe4000bf05270 */
[----:B------:R-:W-:-:S07]  /*0f40*/  ULOP3.LUT UP1, URZ, UR7, 0x1, URZ, 0xc0, !UPT ;  /* 0x0000000107ff7892 */ /* 0x000fce000f82c0ff */
[----:B------:R-:W-:Y:S05]  /*0f50*/  BRA.U !UP0, `(.L_x_5) ;  /* 0x0000000108847547 */ /* 0x000fea000b800000 */
[----:B------:R-:W0:Y:S01]  /*0f60*/  LDC.64 R8, c[0x0][0x380] ;  /* 0x0000e000ff087b82 */ /* 0x000e220000000a00 */
[----:B------:R-:W-:Y:S01]  /*0f70*/  VIADD R2, R5, UR5 ;  /* 0x0000000505027c36 */ /* 0x000fe20008000000 */
[----:B------:R-:W1:Y:S03]  /*0f80*/  LDCU.64 UR8, c[0x0][0x390] ;  /* 0x00007200ff0877ac */ /* 0x000e660008000a00 */
[C---:B------:R-:W-:Y:S01]  /*0f90*/  VIADD R7, R2.reuse, 0x1 ;  /* 0x0000000102077836 */ /* 0x040fe20000000000 */
[C---:B------:R-:W-:Y:S01]  /*0fa0*/  ISETP.GE.AND P1, PT, R2.reuse, UR6, PT ;  /* 0x0000000602007c0c */ /* 0x040fe2000bf26270 */
[----:B------:R-:W-:Y:S01]  /*0fb0*/  UIMAD UR12, UR5, UR7, UR4 ;  /* 0x00000007050c72a4 */ /* 0x000fe2000f8e0204 */
[----:B------:R-:W-:Y:S02]  /*0fc0*/  ISETP.GE.AND P0, PT, R2, RZ, PT ;  /* 0x000000ff0200720c */ /* 0x000fe40003f06270 */
[----:B------:R-:W-:-:S02]  /*0fd0*/  ISETP.GE.AND P2, PT, R7, UR6, PT ;  /* 0x0000000607007c0c */ /* 0x000fc4000bf46270 */
[----:B------:R-:W-:Y:S02]  /*0fe0*/  SEL R2, R2, UR10, !P1 ;  /* 0x0000000a02027c07 */ /* 0x000fe4000c800000 */
[C---:B------:R-:W-:Y:S02]  /*0ff0*/  ISETP.GE.AND P1, PT, R7.reuse, RZ, PT ;  /* 0x000000ff0700720c */ /* 0x040fe40003f26270 */
[----:B------:R-:W-:Y:S02]  /*1000*/  SEL R10, R7, UR10, !P2 ;  /* 0x0000000a070a7c07 */ /* 0x000fe4000d000000 */
[----:B------:R-:W-:Y:S02]  /*1010*/  SEL R7, R2, RZ, P0 ;  /* 0x000000ff02077207 */ /* 0x000fe40000000000 */
[----:B------:R-:W-:Y:S01]  /*1020*/  SEL R11, R10, RZ, P1 ;  /* 0x000000ff0a0b7207 */ /* 0x000fe20000800000 */
[----:B-1----:R-:W-:Y:S02]  /*1030*/  UIMAD.WIDE.U32 UR18, UR12, 0x4, UR8 ;  /* 0x000000040c1278a5 */ /* 0x002fe4000f8e0008 */
[--C-:B------:R-:W-:Y:S01]  /*1040*/  IMAD R7, R7, UR6, R6.reuse ;  /* 0x0000000607077c24 */ /* 0x100fe2000f8e0206 */
[----:B------:R-:W-:Y:S01]  /*1050*/  UIADD3 UR12, UPT, UPT, UR12, UR7, URZ ;  /* 0x000000070c0c7290 */ /* 0x000fe2000fffe0ff */
[----:B------:R-:W-:-:S02]  /*1060*/  IMAD R13, R11, UR6, R6 ;  /* 0x000000060b0d7c24 */ /* 0x000fc4000f8e0206 */
[--C-:B0-----:R-:W-:Y:S01]  /*1070*/  IMAD.WIDE R10, R7, 0x4, R8.reuse ;  /* 0x00000004070a7825 */ /* 0x101fe200078e0208 */
[----:B------:R-:W-:Y:S01]  /*1080*/  UIMAD.WIDE.U32 UR8, UR12, 0x4, UR8 ;  /* 0x000000040c0878a5 */ /* 0x000fe2000f8e0008 */
[----:B------:R-:W-:Y:S02]  /*1090*/  MOV R14, UR18 ;  /* 0x00000012000e7c02 */ /* 0x000fe40008000f00 */
[----:B------:R-:W-:Y:S02]  /*10a0*/  IMAD.WIDE R8, R13, 0x4, R8 ;  /* 0x000000040d087825 */ /* 0x000fe400078e0208 */
[----:B------:R-:W2:Y:S02]  /*10b0*/  LDG.E R10, desc[UR14][R10.64] ;  /* 0x0000000e0a0a7981 */ /* 0x000ea4000c1e1900 */
[----:B------:R-:W-:Y:S02]  /*10c0*/  IMAD.U32 R15, RZ, RZ, UR19 ;  /* 0x00000013ff0f7e24 */ /* 0x000fe4000f8e00ff */
[----:B------:R-:W-:Y:S01]  /*10d0*/  IMAD.U32 R12, RZ, RZ, UR8 ;  /* 0x00000008ff0c7e24 */ /* 0x000fe2000f8e00ff */
[----:B------:R-:W3:Y:S01]  /*10e0*/  LDG.E R8, desc[UR14][R8.64] ;  /* 0x0000000e08087981 */ /* 0x000ee2000c1e1900 */
[----:B------:R-:W-:-:S03]  /*10f0*/  IMAD.U32 R13, RZ, RZ, UR9 ;  /* 0x00000009ff0d7e24 */ /* 0x000fc6000f8e00ff */
[----:B------:R-:W4:Y:S04]  /*1100*/  LDG.E R14, desc[UR14][R14.64] ;  /* 0x0000000e0e0e7981 */ /* 0x000f28000c1e1900 */
[----:B------:R-:W5:Y:S01]  /*1110*/  LDG.E R12, desc[UR14][R12.64] ;  /* 0x0000000e0c0c7981 */ /* 0x000f62000c1e1900 */
[----:B------:R-:W-:Y:S01]  /*1120*/  UIADD3 UR5, UPT, UPT, UR5, 0x2, URZ ;  /* 0x0000000205057890 */ /* 0x000fe2000fffe0ff */
[----:B--2---:R-:W-:Y:S02]  /*1130*/  I2FP.F32.S32 R2, R10 ;  /* 0x0000000a00027245 */ /* 0x004fe40000201400 */
[----:B---3--:R-:W-:-:S03]  /*1140*/  I2FP.F32.S32 R7, R8 ;  /* 0x0000000800077245 */ /* 0x008fc60000201400 */
[----:B----4-:R-:W-:-:S04]  /*1150*/  FFMA R2, R2, R14, R27 ;  /* 0x0000000e02027223 */ /* 0x010fc8000000001b */
[----:B-----5:R-:W-:-:S07]  /*1160*/  FFMA R27, R7, R12, R2 ;  /* 0x0000000c071b7223 */ /* 0x020fce0000000002 */
.L_x_5:
[----:B------:R-:W-:Y:S05]  /*1170*/  BRA.U !UP1, `(.L_x_3) ;  /* 0x0000000109447547 */ /* 0x000fea000b800000 */
[----:B------:R-:W0:Y:S01]  /*1180*/  LDC.64 R8, c[0x0][0x380] ;  /* 0x0000e000ff087b82 */ /* 0x000e220000000a00 */
[----:B------:R-:W-:Y:S01]  /*1190*/  IADD3 R2, PT, PT, R5, UR5, RZ ;  /* 0x0000000505027c10 */ /* 0x000fe2000fffe0ff */
[----:B------:R-:W1:Y:S03]  /*11a0*/  LDCU.64 UR8, c[0x0][0x390] ;  /* 0x00007200ff0877ac */ /* 0x000e660008000a00 */
[C---:B------:R-:W-:Y:S01]  /*11b0*/  ISETP.GE.AND P1, PT, R2.reuse, UR6, PT ;  /* 0x0000000602007c0c */ /* 0x040fe2000bf26270 */
[----:B------:R-:W-:Y:S01]  /*11c0*/  UIMAD UR5, UR5, UR7, UR4 ;  /* 0x00000007050572a4 */ /* 0x000fe2000f8e0204 */
[C---:B------:R-:W-:Y:S02]  /*11d0*/  ISETP.GE.AND P0, PT, R2.reuse, RZ, PT ;  /* 0x000000ff0200720c */ /* 0x040fe40003f06270 */
[----:B------:R-:W-:-:S04]  /*11e0*/  SEL R2, R2, UR10, !P1 ;  /* 0x0000000a02027c07 */ /* 0x000fc8000c800000 */
[----:B------:R-:W-:-:S05]  /*11f0*/  SEL R7, R2, RZ, P0 ;  /* 0x000000ff02077207 */ /* 0x000fca0000000000 */
[----:B------:R-:W-:Y:S01]  /*1200*/  IMAD R7, R7, UR6, R6 ;  /* 0x0000000607077c24 */ /* 0x000fe2000f8e0206 */
[----:B-1----:R-:W-:-:S03]  /*1210*/  UIMAD.WIDE.U32 UR8, UR5, 0x4, UR8 ;  /* 0x00000004050878a5 */ /* 0x002fc6000f8e0008 */
[----:B0-----:R-:W-:-:S04]  /*1220*/  IMAD.WIDE R6, R7, 0x4, R8 ;  /* 0x0000000407067825 */ /* 0x001fc800078e0208 */
[----:B------:R-:W-:Y:S02]  /*1230*/  IMAD.U32 R8, RZ, RZ, UR8 ;  /* 0x00000008ff087e24 */ /* 0x000fe4000f8e00ff */
[----:B------:R-:W-:Y:S01]  /*1240*/  IMAD.U32 R9, RZ, RZ, UR9 ;  /* 0x00000009ff097e24 */ /* 0x000fe2000f8e00ff */
[----:B------:R-:W2:Y:S04]  /*1250*/  LDG.E R6, desc[UR14][R6.64] ;  /* 0x0000000e06067981 */ /* 0x000ea8000c1e1900 */
[----:B------:R-:W3:Y:S01]  /*1260*/  LDG.E R8, desc[UR14][R8.64] ;  /* 0x0000000e08087981 */ /* 0x000ee2000c1e1900 */
[----:B--2---:R-:W-:-:S05]  /*1270*/  I2FP.F32.S32 R2, R6 ;  /* 0x0000000600027245 */ /* 0x004fca0000201400 */
[----:B---3--:R-:W-:-:S07]  /*1280*/  FFMA R27, R2, R8, R27 ;  /* 0x00000008021b7223 */ /* 0x008fce000000001b */
.L_x_3:
[----:B------:R-:W-:-:S04]  /*1290*/  UIADD3 UR4, UPT, UPT, UR4, 0x1, URZ ;  /* 0x0000000104047890 */ /* 0x000fc8000fffe0ff */
[----:B------:R-:W-:-:S09]  /*12a0*/  UISETP.NE.AND UP0, UPT, UR4, UR7, UPT ;  /* 0x000000070400728c */ /* 0x000fd2000bf05270 */
[----:B------:R-:W-:Y:S05]  /*12b0*/  BRA.U UP0, `(.L_x_6) ;  /* 0xffffffed00bc7547 */ /* 0x000fea000b83ffff */
.L_x_0:
[----:B------:R-:W0:Y:S01]  /*12c0*/  LDC.64 R4, c[0x0][0x388] ;  /* 0x0000e200ff047b82 */ /* 0x000e220000000a00 */
[----:B------:R-:W1:Y:S01]  /*12d0*/  F2I.TRUNC.NTZ R27, R27 ;  /* 0x0000001b001b7305 */ /* 0x000e62000020f100 */
[----:B------:R-:W-:-:S04]  /*12e0*/  IMAD R3, R0, UR6, R3 ;  /* 0x0000000600037c24 */ /* 0x000fc8000f8e0203 */
[----:B0-----:R-:W-:-:S05]  /*12f0*/  IMAD.WIDE R2, R3, 0x4, R4 ;  /* 0x0000000403027825 */ /* 0x001fca00078e0204 */
[----:B-1----:R-:W-:Y:S01]  /*1300*/  STG.E desc[UR14][R2.64], R27 ;  /* 0x0000001b02007986 */ /* 0x002fe2000c10190e */
[----:B------:R-:W-:Y:S05]  /*1310*/  EXIT ;  /* 0x000000000000794d */ /* 0x000fea0003800000 */
.L_x_7:
[----:B------:R-:W-:-:S00]  /*1320*/  BRA `(.L_x_7) ;  /* 0xfffffffc00fc7947 */ /* 0x000fc0000383ffff */
[----:B------:R-:W-:-:S00]  /*1330*/  NOP ;  /* 0x0000000000007918 */ /* 0x000fc00000000000 */
        /* <DEDUP_REMOVED lines=12> */
.L_x_8:


//--------------------- .nv.shared.reserved.0     --------------------------
	.section	.nv.shared.reserved.0,"aw",@nobits
	.weak		__nv_reservedSMEM_offset_0_alias
	.size		__nv_reservedSMEM_offset_0_alias, 0, 64
	.other		__nv_reservedSMEM_offset_0_alias,@"STO_CUDA_RESERVED_SHARED STV_DEFAULT"
__nv_reservedSMEM_offset_0_alias:
	.zero		0
	.zero		64


//--------------------- .nv.constant0._Z20gaussian_blur_kernelPiS_Pfii --------------------------
	.section	.nv.constant0._Z20gaussian_blur_kernelPiS_Pfii,"a",@progbits
	.sectionflags	@""
	.align	4
.nv.constant0._Z20gaussian_blur_kernelPiS_Pfii:
	.zero		928


//--------------------- SYMBOLS --------------------------

	.type		.nv.reservedSmem.offset0,@object
	.size		.nv.reservedSmem.offset0,0x4
